	.headerflags	@"EF_CUDA_TEXMODE_UNIFIED EF_CUDA_64BIT_ADDRESS EF_CUDA_ACCELERATORS EF_CUDA_SM90 EF_CUDA_VIRTUAL_SM(EF_CUDA_SM90)"
	.elftype	@"ET_EXEC"


//--------------------- .nv.info                  --------------------------
	.section	.nv.info,"",@"SHT_CUDA_INFO"
	.align	4


	//----- nvinfo : EIATTR_REGCOUNT
	.align		4
        /*0000*/ 	.byte	0x04, 0x2f
        /*0002*/ 	.short	(.L_1 - .L_0)
	.align		4
.L_0:
        /*0004*/ 	.word	index@(triton_poi_fused_max_pool2d_with_indices_10)
        /*0008*/ 	.word	0x00000010


	//----- nvinfo : EIATTR_MIN_STACK_SIZE
	.align		4
.L_1:
        /*000c*/ 	.byte	0x04, 0x12
        /*000e*/ 	.short	(.L_3 - .L_2)
	.align		4
.L_2:
        /*0010*/ 	.word	index@(triton_poi_fused_max_pool2d_with_indices_10)
        /*0014*/ 	.word	0x00000000


	//----- nvinfo : EIATTR_FRAME_SIZE
	.align		4
.L_3:
        /*0018*/ 	.byte	0x04, 0x11
        /*001a*/ 	.short	(.L_5 - .L_4)
	.align		4
.L_4:
        /*001c*/ 	.word	index@(triton_poi_fused_max_pool2d_with_indices_10)
        /*0020*/ 	.word	0x00000000


	//----- nvinfo : EIATTR_MIN_STACK_SIZE
	.align		4
.L_5:
        /*0024*/ 	.byte	0x04, 0x12
        /*0026*/ 	.short	(.L_7 - .L_6)
	.align		4
.L_6:
        /*0028*/ 	.word	index@(triton_poi_fused_max_pool2d_with_indices_10)
        /*002c*/ 	.word	0x00000000
.L_7:


//--------------------- .nv.info.triton_poi_fused_max_pool2d_with_indices_10 --------------------------
	.section	.nv.info.triton_poi_fused_max_pool2d_with_indices_10,"",@"SHT_CUDA_INFO"
	.sectionflags	@""
	.align	4


	//----- nvinfo : EIATTR_CUDA_API_VERSION
	.align		4
        /*0000*/ 	.byte	0x04, 0x37
        /*0002*/ 	.short	(.L_9 - .L_8)
.L_8:
        /*0004*/ 	.word	0x0000007c


	//----- nvinfo : EIATTR_KPARAM_INFO
	.align		4
.L_9:
        /*0008*/ 	.byte	0x04, 0x17
        /*000a*/ 	.short	(.L_11 - .L_10)
.L_10:
        /*000c*/ 	.word	0x00000000
        /*0010*/ 	.short	0x0003
        /*0012*/ 	.short	0x0018
        /*0014*/ 	.byte	0x00, 0xf0, 0x11, 0x00


	//----- nvinfo : EIATTR_KPARAM_INFO
	.align		4
.L_11:
        /*0018*/ 	.byte	0x04, 0x17
        /*001a*/ 	.short	(.L_13 - .L_12)
.L_12:
        /*001c*/ 	.word	0x00000000
        /*0020*/ 	.short	0x0002
        /*0022*/ 	.short	0x0010
        /*0024*/ 	.byte	0x00, 0xf4, 0x21, 0x00


	//----- nvinfo : EIATTR_KPARAM_INFO
	.align		4
.L_13:
        /*0028*/ 	.byte	0x04, 0x17
        /*002a*/ 	.short	(.L_15 - .L_14)
.L_14:
        /*002c*/ 	.word	0x00000000
        /*0030*/ 	.short	0x0001
        /*0032*/ 	.short	0x0008
        /*0034*/ 	.byte	0x00, 0xf4, 0x21, 0x00


	//----- nvinfo : EIATTR_KPARAM_INFO
	.align		4
.L_15:
        /*0038*/ 	.byte	0x04, 0x17
        /*003a*/ 	.short	(.L_17 - .L_16)
.L_16:
        /*003c*/ 	.word	0x00000000
        /*0040*/ 	.short	0x0000
        /*0042*/ 	.short	0x0000
        /*0044*/ 	.byte	0x00, 0xf4, 0x21, 0x00


	//----- nvinfo : EIATTR_SPARSE_MMA_MASK
	.align		4
.L_17:
        /*0048*/ 	.byte	0x03, 0x50
        /*004a*/ 	.short	0x0000


	//----- nvinfo : EIATTR_MAXREG_COUNT
	.align		4
        /*004c*/ 	.byte	0x03, 0x1b
        /*004e*/ 	.short	0x00ff


	//----- nvinfo : EIATTR_EXIT_INSTR_OFFSETS
	.align		4
        /*0050*/ 	.byte	0x04, 0x1c
        /*0052*/ 	.short	(.L_19 - .L_18)


	//   ....[0]....
.L_18:
        /*0054*/ 	.word	0x00000410


	//----- nvinfo : EIATTR_REQNTID
	.align		4
.L_19:
        /*0058*/ 	.byte	0x04, 0x10
        /*005a*/ 	.short	(.L_21 - .L_20)
.L_20:
        /*005c*/ 	.word	0x00000080
        /*0060*/ 	.word	0x00000001
        /*0064*/ 	.word	0x00000001


	//----- nvinfo : EIATTR_CBANK_PARAM_SIZE
	.align		4
.L_21:
        /*0068*/ 	.byte	0x03, 0x19
        /*006a*/ 	.short	0x001c


	//----- nvinfo : EIATTR_PARAM_CBANK
	.align		4
        /*006c*/ 	.byte	0x04, 0x0a
        /*006e*/ 	.short	(.L_23 - .L_22)
	.align		4
.L_22:
        /*0070*/ 	.word	index@(.nv.constant0.triton_poi_fused_max_pool2d_with_indices_10)
        /*0074*/ 	.short	0x0210
        /*0076*/ 	.short	0x001c


	//----- nvinfo : EIATTR_SW_WAR
	.align		4
.L_23:
        /*0078*/ 	.byte	0x04, 0x36
        /*007a*/ 	.short	(.L_25 - .L_24)
.L_24:
        /*007c*/ 	.word	0x00000008
.L_25:


//--------------------- .nv.callgraph             --------------------------
	.section	.nv.callgraph,"",@"SHT_CUDA_CALLGRAPH"
	.align	4
	.sectionentsize	8
	.align		4
        /*0000*/ 	.word	0x00000000
	.align		4
        /*0004*/ 	.word	0xffffffff
	.align		4
        /*0008*/ 	.word	0x00000000
	.align		4
        /*000c*/ 	.word	0xfffffffe
	.align		4
        /*0010*/ 	.word	0x00000000
	.align		4
        /*0014*/ 	.word	0xfffffffd
	.align		4
        /*0018*/ 	.word	0x00000000
	.align		4
        /*001c*/ 	.word	0xfffffffc


//--------------------- .text.triton_poi_fused_max_pool2d_with_indices_10 --------------------------
	.section	.text.triton_poi_fused_max_pool2d_with_indices_10,"ax",@progbits
	.align	128
        .global         triton_poi_fused_max_pool2d_with_indices_10
        .type           triton_poi_fused_max_pool2d_with_indices_10,@function
        .size           triton_poi_fused_max_pool2d_with_indices_10,(.L_x_1 - triton_poi_fused_max_pool2d_with_indices_10)
        .other          triton_poi_fused_max_pool2d_with_indices_10,@"STO_CUDA_ENTRY STV_DEFAULT"
triton_poi_fused_max_pool2d_with_indices_10:
.text.triton_poi_fused_max_pool2d_with_indices_10:
[----:B------:R-:W-:Y:S01]  /*0000*/  LDC R1, c[0x0][0x28] ;  /* 0x00000a00ff017b82 */ /* 0x000fe20000000800 */
[----:B------:R-:W1:Y:S01]  /*0010*/  S2R R0, SR_TID.X ;  /* 0x0000000000007919 */ /* 0x000e620000002100 */
[----:B------:R-:W-:Y:S01]  /*0020*/  ULDC.64 UR4, c[0x0][0x208] ;  /* 0x0000820000047ab9 */ /* 0x000fe20000000a00 */
[----:B------:R-:W-:Y:S01]  /*0030*/  ULDC.64 UR6, c[0x0][0x220] ;  /* 0x0000880000067ab9 */ /* 0x000fe20000000a00 */
[----:B------:R-:W2:Y:S01]  /*0040*/  S2R R3, SR_CTAID.X ;  /* 0x0000000000037919 */ /* 0x000ea20000002500 */
[----:B-1----:R-:W-:Y:S01]  /*0050*/  IMAD.SHL.U32 R0, R0, 0x2, RZ ;  /* 0x0000000200007824 */ /* 0x002fe200078e00ff */
[----:B--2---:R-:W-:-:S04]  /*0060*/  SHF.R.S32.HI R5, RZ, 0x17, R3 ;  /* 0x00000017ff057819 */ /* 0x004fc80000011403 */
[----:B------:R-:W-:Y:S02]  /*0070*/  LOP3.LUT R0, R0, 0xfe, RZ, 0xc0, !PT ;  /* 0x000000fe00007812 */ /* 0x000fe400078ec0ff */
[----:B------:R-:W-:-:S03]  /*0080*/  SGXT R5, R5, 0x1 ;  /* 0x000000010505781a */ /* 0x000fc60000000200 */
[----:B------:R-:W-:-:S05]  /*0090*/  IMAD R0, R3, 0x100, R0 ;  /* 0x0000010003007824 */ /* 0x000fca00078e0200 */
[----:B------:R-:W-:Y:S02]  /*00a0*/  SHF.R.S32.HI R3, RZ, 0x1f, R0 ;  /* 0x0000001fff037819 */ /* 0x000fe40000011400 */
[-C--:B------:R-:W-:Y:S02]  /*00b0*/  LEA.HI R6, R5, R0.reuse, RZ, 0x9 ;  /* 0x0000000005067211 */ /* 0x080fe400078f48ff */
[----:B------:R-:W-:Y:S02]  /*00c0*/  LEA.HI R4, R3, R0, RZ, 0x6 ;  /* 0x0000000003047211 */ /* 0x000fe400078f30ff */
[----:B------:R-:W1:Y:S01]  /*00d0*/  LDC.64 R2, c[0x0][0x210] ;  /* 0x00008400ff027b82 */ /* 0x000e620000000a00 */
[----:B------:R-:W-:Y:S01]  /*00e0*/  IMAD.SHL.U32 R7, R6, 0x4, RZ ;  /* 0x0000000406077824 */ /* 0x000fe200078e00ff */
[----:B------:R-:W-:-:S04]  /*00f0*/  SHF.R.S32.HI R5, RZ, 0x6, R4 ;  /* 0x00000006ff057819 */ /* 0x000fc80000011404 */
[----:B------:R-:W-:Y:S02]  /*0100*/  LEA.HI R6, R5, R5, RZ, 0x3 ;  /* 0x0000000505067211 */ /* 0x000fe400078f18ff */
[----:B------:R-:W-:Y:S02]  /*0110*/  LOP3.LUT R8, R7, 0xfffff800, RZ, 0xc0, !PT ;  /* 0xfffff80007087812 */ /* 0x000fe400078ec0ff */
[----:B------:R-:W-:Y:S02]  /*0120*/  LOP3.LUT R7, R4, 0xffffffc0, RZ, 0xc0, !PT ;  /* 0xffffffc004077812 */ /* 0x000fe400078ec0ff */
[----:B------:R-:W-:Y:S02]  /*0130*/  LOP3.LUT R6, R6, 0x1fffff8, RZ, 0xc0, !PT ;  /* 0x01fffff806067812 */ /* 0x000fe400078ec0ff */
[----:B------:R-:W-:-:S03]  /*0140*/  IADD3 R7, R8, R0, -R7 ;  /* 0x0000000008077210 */ /* 0x000fc60007ffe807 */
[----:B------:R-:W-:-:S04]  /*0150*/  IMAD.IADD R6, R5, 0x1, -R6 ;  /* 0x0000000105067824 */ /* 0x000fc800078e0a06 */
[----:B------:R-:W-:-:S04]  /*0160*/  IMAD R11, R6, 0x80, R7 ;  /* 0x00000080060b7824 */ /* 0x000fc800078e0207 */
[C---:B------:R-:W-:Y:S02]  /*0170*/  VIADD R9, R11.reuse, 0x40 ;  /* 0x000000400b097836 */ /* 0x040fe40000000000 */
[----:B-1----:R-:W-:-:S04]  /*0180*/  IMAD.WIDE R6, R11, 0x4, R2 ;  /* 0x000000040b067825 */ /* 0x002fc800078e0202 */
[--C-:B------:R-:W-:Y:S02]  /*0190*/  IMAD.WIDE R8, R9, 0x4, R2.reuse ;  /* 0x0000000409087825 */ /* 0x100fe400078e0202 */
[----:B------:R-:W2:Y:S02]  /*01a0*/  LDG.E.64 R6, desc[UR4][R6.64] ;  /* 0x0000000406067981 */ /* 0x000ea4000c1e1b00 */
[----:B------:R-:W-:Y:S02]  /*01b0*/  VIADD R5, R11, 0x400 ;  /* 0x000004000b057836 */ /* 0x000fe40000000000 */
[----:B------:R1:W2:Y:S02]  /*01c0*/  LDG.E.64 R12, desc[UR4][R8.64] ;  /* 0x00000004080c7981 */ /* 0x0002a4000c1e1b00 */
[----:B------:R-:W-:-:S04]  /*01d0*/  IMAD.WIDE R4, R5, 0x4, R2 ;  /* 0x0000000405047825 */ /* 0x000fc800078e0202 */
[----:B------:R-:W-:Y:S02]  /*01e0*/  VIADD R11, R11, 0x440 ;  /* 0x000004400b0b7836 */ /* 0x000fe40000000000 */
[----:B------:R-:W3:Y:S02]  /*01f0*/  LDG.E.64 R4, desc[UR4][R4.64] ;  /* 0x0000000404047981 */ /* 0x000ee4000c1e1b00 */
[----:B------:R-:W-:Y:S01]  /*0200*/  IMAD.WIDE R2, R11, 0x4, R2 ;  /* 0x000000040b027825 */ /* 0x000fe200078e0202 */
[----:B-1----:R-:W1:Y:S05]  /*0210*/  LDC.64 R8, c[0x0][0x218] ;  /* 0x00008600ff087b82 */ /* 0x002e6a0000000a00 */
[----:B------:R-:W4:Y:S01]  /*0220*/  LDG.E.64 R2, desc[UR4][R2.64] ;  /* 0x0000000402027981 */ /* 0x000f22000c1e1b00 */
[----:B--2---:R-:W-:-:S02]  /*0230*/  FSETP.GT.AND P4, PT, R13, R7, PT ;  /* 0x000000070d00720b */ /* 0x004fc40003f84000 */
[----:B------:R-:W-:Y:S02]  /*0240*/  FSETP.GT.AND P3, PT, R12, R6, PT ;  /* 0x000000060c00720b */ /* 0x000fe40003f64000 */
[----:B------:R-:W-:Y:S02]  /*0250*/  FSETP.NAN.AND P0, PT, R13, R13, PT ;  /* 0x0000000d0d00720b */ /* 0x000fe40003f08000 */
[----:B---3--:R-:W-:Y:S02]  /*0260*/  FSETP.NAN.AND P6, PT, R5, R5, PT ;  /* 0x000000050500720b */ /* 0x008fe40003fc8000 */
[----:B------:R-:W-:Y:S02]  /*0270*/  FSETP.NAN.AND P5, PT, R4, R4, PT ;  /* 0x000000040400720b */ /* 0x000fe40003fa8000 */
[----:B------:R-:W-:-:S03]  /*0280*/  FSETP.NAN.AND P1, PT, R12, R12, PT ;  /* 0x0000000c0c00720b */ /* 0x000fc60003f28000 */
[----:B------:R-:W-:Y:S02]  /*0290*/  @!P4 SEL R13, R13, R7, P0 ;  /* 0x000000070d0dc207 */ /* 0x000fe40000000000 */
[----:B------:R-:W-:Y:S02]  /*02a0*/  @!P3 SEL R12, R12, R6, P1 ;  /* 0x000000060c0cb207 */ /* 0x000fe40000800000 */
[----:B------:R-:W-:Y:S02]  /*02b0*/  FSETP.GEU.AND P0, PT, R13, R5, PT ;  /* 0x000000050d00720b */ /* 0x000fe40003f0e000 */
[----:B----4-:R-:W-:Y:S02]  /*02c0*/  FSETP.NAN.AND P1, PT, R2, R2, PT ;  /* 0x000000020200720b */ /* 0x010fe40003f28000 */
[----:B------:R-:W-:Y:S02]  /*02d0*/  FSETP.GEU.AND P2, PT, R12, R4, PT ;  /* 0x000000040c00720b */ /* 0x000fe40003f4e000 */
[----:B------:R-:W-:-:S02]  /*02e0*/  @!P6 SEL R5, R5, R13, !P0 ;  /* 0x0000000d0505e207 */ /* 0x000fc40004000000 */
[----:B------:R-:W-:Y:S02]  /*02f0*/  FSETP.NAN.AND P6, PT, R3, R3, PT ;  /* 0x000000030300720b */ /* 0x000fe40003fc8000 */
[----:B------:R-:W-:Y:S02]  /*0300*/  SEL R7, RZ, 0x1, !P4 ;  /* 0x00000001ff077807 */ /* 0x000fe40006000000 */
[----:B------:R-:W-:Y:S02]  /*0310*/  @!P5 SEL R4, R4, R12, !P2 ;  /* 0x0000000c0404d207 */ /* 0x000fe40005000000 */
[----:B------:R-:W-:Y:S02]  /*0320*/  SEL R6, RZ, 0x1, !P3 ;  /* 0x00000001ff067807 */ /* 0x000fe40005800000 */
[----:B------:R-:W-:Y:S02]  /*0330*/  SEL R7, R7, 0x2, P0 ;  /* 0x0000000207077807 */ /* 0x000fe40000000000 */
[----:B------:R-:W-:-:S02]  /*0340*/  FSETP.GEU.AND P3, PT, R4, R2, PT ;  /* 0x000000020400720b */ /* 0x000fc40003f6e000 */
[----:B------:R-:W-:Y:S02]  /*0350*/  SEL R10, R6, 0x2, P2 ;  /* 0x00000002060a7807 */ /* 0x000fe40001000000 */
[----:B------:R-:W-:Y:S02]  /*0360*/  FSETP.GEU.AND P0, PT, R5, R3, PT ;  /* 0x000000030500720b */ /* 0x000fe40003f0e000 */
[----:B------:R-:W-:Y:S02]  /*0370*/  @!P1 SEL R2, R2, R4, !P3 ;  /* 0x0000000402029207 */ /* 0x000fe40005800000 */
[----:B------:R-:W-:Y:S02]  /*0380*/  SEL R10, R10, 0x3, P3 ;  /* 0x000000030a0a7807 */ /* 0x000fe40001800000 */
[----:B------:R-:W-:Y:S02]  /*0390*/  SEL R11, R7, 0x3, P0 ;  /* 0x00000003070b7807 */ /* 0x000fe40000000000 */
[----:B------:R-:W-:-:S02]  /*03a0*/  IADD3 R6, P1, R0, UR6, RZ ;  /* 0x0000000600067c10 */ /* 0x000fc4000ff3e0ff */
[----:B------:R-:W-:Y:S01]  /*03b0*/  @!P6 SEL R3, R3, R5, !P0 ;  /* 0x000000050303e207 */ /* 0x000fe20004000000 */
[C---:B-1----:R-:W-:Y:S01]  /*03c0*/  IMAD.WIDE R4, R0.reuse, 0x4, R8 ;  /* 0x0000000400047825 */ /* 0x042fe200078e0208 */
[----:B------:R-:W-:-:S03]  /*03d0*/  LEA.HI.X.SX32 R7, R0, UR7, 0x1, P1 ;  /* 0x0000000700077c11 */ /* 0x000fc600088f0eff */
[----:B------:R-:W-:Y:S01]  /*03e0*/  IMAD R11, R11, 0x100, R10 ;  /* 0x000001000b0b7824 */ /* 0x000fe200078e020a */
[----:B------:R-:W-:Y:S04]  /*03f0*/  STG.E.64 desc[UR4][R4.64], R2 ;  /* 0x0000000204007986 */ /* 0x000fe8000c101b04 */
[----:B------:R-:W-:Y:S01]  /*0400*/  STG.E.U16 desc[UR4][R6.64], R11 ;  /* 0x0000000b06007986 */ /* 0x000fe2000c101504 */
[----:B------:R-:W-:Y:S05]  /*0410*/  EXIT ;  /* 0x000000000000794d */ /* 0x000fea0003800000 */
.L_x_0:
[----:B------:R-:W-:-:S00]  /*0420*/  BRA `(.L_x_0) ;  /* 0xfffffffc00fc7947 */ /* 0x000fc0000383ffff */
[----:B------:R-:W-:-:S00]  /*0430*/  NOP ;  /* 0x0000000000007918 */ /* 0x000fc00000000000 */
        /* <DEDUP_REMOVED lines=12> */
.L_x_1:


//--------------------- .nv.constant0.triton_poi_fused_max_pool2d_with_indices_10 --------------------------
	.section	.nv.constant0.triton_poi_fused_max_pool2d_with_indices_10,"a",@progbits
	.sectionflags	@""
	.align	4
.nv.constant0.triton_poi_fused_max_pool2d_with_indices_10:
	.zero		556
